//
// Generated by NVIDIA NVVM Compiler
//
// Compiler Build ID: CL-36424714
// Cuda compilation tools, release 13.0, V13.0.88
// Based on NVVM 20.0.0
//

.version 9.0
.target sm_100
.address_size 64

	// .globl	_Z15gpu_stencil_7ptPfjjS_

.visible .entry _Z15gpu_stencil_7ptPfjjS_(
	.param .u64 .ptr .align 1 _Z15gpu_stencil_7ptPfjjS__param_0,
	.param .u32 _Z15gpu_stencil_7ptPfjjS__param_1,
	.param .u32 _Z15gpu_stencil_7ptPfjjS__param_2,
	.param .u64 .ptr .align 1 _Z15gpu_stencil_7ptPfjjS__param_3
)
{


	ret;

}


// ===== COMPILED SASS (sm_100) =====

	.target	sm_100

	.elftype	@"ET_EXEC"


//--------------------- .note.nv.tkinfo           --------------------------
	.section	.note.nv.tkinfo,"",@"SHT_NOTE"
	.sectionflags	@"SHF_NOTE_NV_TKINFO"
	.tkinfo
        /*0018*/ 	.word	0x00000002
        /*0030*/ 	.string	""
        /*0030*/ 	.string	"ptxas"
        /*0030*/ 	.string	"Cuda compilation tools, release 13.0, V13.0.88"
        /*0030*/ 	.string	"Build cuda_13.0.r13.0/compiler.36424714_0"
        /*0030*/ 	.string	"-arch sm_100 -m 64 "



//--------------------- .note.nv.cuinfo           --------------------------
	.section	.note.nv.cuinfo,"",@"SHT_NOTE"
	.sectionflags	@"SHF_NOTE_NV_CUINFO"
        /*0018*/ 	.short	0x0002
        /*001a*/ 	.short	0x0064
        /*001c*/ 	.short	0x0082
	.zero		2


//--------------------- .nv.info                  --------------------------
	.section	.nv.info,"",@"SHT_CUDA_INFO"
	.align	4


	//----- nvinfo : EIATTR_REGCOUNT
	.align		4
        /*0000*/ 	.byte	0x04, 0x2f
        /*0002*/ 	.short	(.L_1 - .L_0)
	.align		4
.L_0:
        /*0004*/ 	.word	index@(_Z15gpu_stencil_7ptPfjjS_)
        /*0008*/ 	.word	0x00000004


	//----- nvinfo : EIATTR_FRAME_SIZE
	.align		4
.L_1:
        /*000c*/ 	.byte	0x04, 0x11
        /*000e*/ 	.short	(.L_3 - .L_2)
	.align		4
.L_2:
        /*0010*/ 	.word	index@(_Z15gpu_stencil_7ptPfjjS_)
        /*0014*/ 	.word	0x00000000


	//----- nvinfo : EIATTR_MIN_STACK_SIZE
	.align		4
.L_3:
        /*0018*/ 	.byte	0x04, 0x12
        /*001a*/ 	.short	(.L_5 - .L_4)
	.align		4
.L_4:
        /*001c*/ 	.word	index@(_Z15gpu_stencil_7ptPfjjS_)
        /*0020*/ 	.word	0x00000000
.L_5:


//--------------------- .nv.compat                --------------------------
	.section	.nv.compat,"",@"SHT_CUDA_COMPAT_INFO"
	.align	4
        /*0000*/ 	.byte	0x02, 0x09, 0x00, 0x00, 0x02, 0x02, 0x01, 0x00, 0x02, 0x05, 0x05, 0x00, 0x03, 0x07, 0x01, 0x01
        /*0010*/ 	.byte	0x02, 0x03, 0x00, 0x00, 0x02, 0x06, 0x01, 0x00, 0x04, 0x0b, 0x08, 0x00, 0x09, 0x00, 0x00, 0x00
        /*0020*/ 	.byte	0x00, 0x00, 0x00, 0x00


//--------------------- .nv.info._Z15gpu_stencil_7ptPfjjS_ --------------------------
	.section	.nv.info._Z15gpu_stencil_7ptPfjjS_,"",@"SHT_CUDA_INFO"
	.sectionflags	@""
	.align	4


	//----- nvinfo : EIATTR_CUDA_API_VERSION
	.align		4
        /*0000*/ 	.byte	0x04, 0x37
        /*0002*/ 	.short	(.L_7 - .L_6)
.L_6:
        /*0004*/ 	.word	0x00000082


	//----- nvinfo : EIATTR_KPARAM_INFO
	.align		4
.L_7:
        /*0008*/ 	.byte	0x04, 0x17
        /*000a*/ 	.short	(.L_9 - .L_8)
.L_8:
        /*000c*/ 	.word	0x00000000
        /*0010*/ 	.short	0x0003
        /*0012*/ 	.short	0x0010
        /*0014*/ 	.byte	0x00, 0xf5, 0x21, 0x00


	//----- nvinfo : EIATTR_KPARAM_INFO
	.align		4
.L_9:
        /*0018*/ 	.byte	0x04, 0x17
        /*001a*/ 	.short	(.L_11 - .L_10)
.L_10:
        /*001c*/ 	.word	0x00000000
        /*0020*/ 	.short	0x0002
        /*0022*/ 	.short	0x000c
        /*0024*/ 	.byte	0x00, 0xf0, 0x11, 0x00


	//----- nvinfo : EIATTR_KPARAM_INFO
	.align		4
.L_11:
        /*0028*/ 	.byte	0x04, 0x17
        /*002a*/ 	.short	(.L_13 - .L_12)
.L_12:
        /*002c*/ 	.word	0x00000000
        /*0030*/ 	.short	0x0001
        /*0032*/ 	.short	0x0008
        /*0034*/ 	.byte	0x00, 0xf0, 0x11, 0x00


	//----- nvinfo : EIATTR_KPARAM_INFO
	.align		4
.L_13:
        /*0038*/ 	.byte	0x04, 0x17
        /*003a*/ 	.short	(.L_15 - .L_14)
.L_14:
        /*003c*/ 	.word	0x00000000
        /*0040*/ 	.short	0x0000
        /*0042*/ 	.short	0x0000
        /*0044*/ 	.byte	0x00, 0xf5, 0x21, 0x00


	//----- nvinfo : EIATTR_SPARSE_MMA_MASK
	.align		4
.L_15:
        /*0048*/ 	.byte	0x03, 0x50
        /*004a*/ 	.short	0x0000


	//----- nvinfo : EIATTR_MAXREG_COUNT
	.align		4
        /*004c*/ 	.byte	0x03, 0x1b
        /*004e*/ 	.short	0x00ff


	//----- nvinfo : EIATTR_MERCURY_ISA_VERSION
	.align		4
        /*0050*/ 	.byte	0x03, 0x5f
        /*0052*/ 	.short	0x0101


	//----- nvinfo : EIATTR_VRC_CTA_INIT_COUNT
	.align		4
        /*0054*/ 	.byte	0x02, 0x4a
	.zero		1
	.zero		1


	//----- nvinfo : EIATTR_EXIT_INSTR_OFFSETS
	.align		4
        /*0058*/ 	.byte	0x04, 0x1c
        /*005a*/ 	.short	(.L_17 - .L_16)


	//   ....[0]....
.L_16:
        /*005c*/ 	.word	0x00000010


	//----- nvinfo : EIATTR_CBANK_PARAM_SIZE
	.align		4
.L_17:
        /*0060*/ 	.byte	0x03, 0x19
        /*0062*/ 	.short	0x0018


	//----- nvinfo : EIATTR_PARAM_CBANK
	.align		4
        /*0064*/ 	.byte	0x04, 0x0a
        /*0066*/ 	.short	(.L_19 - .L_18)
	.align		4
.L_18:
        /*0068*/ 	.word	index@(.nv.constant0._Z15gpu_stencil_7ptPfjjS_)
        /*006c*/ 	.short	0x0380
        /*006e*/ 	.short	0x0018


	//----- nvinfo : EIATTR_SW_WAR
	.align		4
.L_19:
        /*0070*/ 	.byte	0x04, 0x36
        /*0072*/ 	.short	(.L_21 - .L_20)
.L_20:
        /*0074*/ 	.word	0x00000008
.L_21:


//--------------------- .nv.callgraph             --------------------------
	.section	.nv.callgraph,"",@"SHT_CUDA_CALLGRAPH"
	.align	4
	.sectionentsize	8
	.align		4
        /*0000*/ 	.word	0x00000000
	.align		4
        /*0004*/ 	.word	0xffffffff
	.align		4
        /*0008*/ 	.word	0x00000000
	.align		4
        /*000c*/ 	.word	0xfffffffe
	.align		4
        /*0010*/ 	.word	0x00000000
	.align		4
        /*0014*/ 	.word	0xfffffffd
	.align		4
        /*0018*/ 	.word	0x00000000
	.align		4
        /*001c*/ 	.word	0xfffffffc


//--------------------- .text._Z15gpu_stencil_7ptPfjjS_ --------------------------
	.section	.text._Z15gpu_stencil_7ptPfjjS_,"ax",@progbits
	.align	128
        .global         _Z15gpu_stencil_7ptPfjjS_
        .type           _Z15gpu_stencil_7ptPfjjS_,@function
        .size           _Z15gpu_stencil_7ptPfjjS_,(.L_x_1 - _Z15gpu_stencil_7ptPfjjS_)
        .other          _Z15gpu_stencil_7ptPfjjS_,@"STO_CUDA_ENTRY STV_DEFAULT"
_Z15gpu_stencil_7ptPfjjS_:
.text._Z15gpu_stencil_7ptPfjjS_:
[----:B------:R-:W-:Y:S01]  /*0000*/  LDC R1, c[0x0][0x37c] ;  /* 0x0000df00ff017b82 */ /* 0x000fe20000000800 */
[----:B------:R-:W-:Y:S05]  /*0010*/  EXIT ;  /* 0x000000000000794d */ /* 0x000fea0003800000 */
.L_x_0:
[----:B------:R-:W-:-:S00]  /*0020*/  BRA `(.L_x_0) ;  /* 0xfffffffc00fc7947 */ /* 0x000fc0000383ffff */
[----:B------:R-:W-:-:S00]  /*0030*/  NOP ;  /* 0x0000000000007918 */ /* 0x000fc00000000000 */
        /* <DEDUP_REMOVED lines=12> */
.L_x_1:


//--------------------- .nv.shared.reserved.0     --------------------------
	.section	.nv.shared.reserved.0,"aw",@nobits
	.weak		__nv_reservedSMEM_offset_0_alias
	.size		__nv_reservedSMEM_offset_0_alias, 0, 64
	.other		__nv_reservedSMEM_offset_0_alias,@"STO_CUDA_RESERVED_SHARED STV_DEFAULT"
__nv_reservedSMEM_offset_0_alias:
	.zero		0
	.zero		64


//--------------------- .nv.constant0._Z15gpu_stencil_7ptPfjjS_ --------------------------
	.section	.nv.constant0._Z15gpu_stencil_7ptPfjjS_,"a",@progbits
	.sectionflags	@""
	.align	4
.nv.constant0._Z15gpu_stencil_7ptPfjjS_:
	.zero		920


//--------------------- SYMBOLS --------------------------

	.type		.nv.reservedSmem.offset0,@object
	.size		.nv.reservedSmem.offset0,0x4
